	.headerflags	@"EF_CUDA_TEXMODE_UNIFIED EF_CUDA_64BIT_ADDRESS EF_CUDA_ACCELERATORS EF_CUDA_SM90 EF_CUDA_VIRTUAL_SM(EF_CUDA_SM90)"
	.elftype	@"ET_EXEC"


//--------------------- .nv.info                  --------------------------
	.section	.nv.info,"",@"SHT_CUDA_INFO"
	.align	4


	//----- nvinfo : EIATTR_REGCOUNT
	.align		4
        /*0000*/ 	.byte	0x04, 0x2f
        /*0002*/ 	.short	(.L_3 - .L_2)
	.align		4
.L_2:
        /*0004*/ 	.word	index@(triton_poi_fused__native_batch_norm_legit_no_training_add_convolution_relu_8)
        /*0008*/ 	.word	0x00000020


	//----- nvinfo : EIATTR_MIN_STACK_SIZE
	.align		4
.L_3:
        /*000c*/ 	.byte	0x04, 0x12
        /*000e*/ 	.short	(.L_5 - .L_4)
	.align		4
.L_4:
        /*0010*/ 	.word	index@(triton_poi_fused__native_batch_norm_legit_no_training_add_convolution_relu_8)
        /*0014*/ 	.word	0x00000000


	//----- nvinfo : EIATTR_FRAME_SIZE
	.align		4
.L_5:
        /*0018*/ 	.byte	0x04, 0x11
        /*001a*/ 	.short	(.L_7 - .L_6)
	.align		4
.L_6:
        /*001c*/ 	.word	index@(triton_poi_fused__native_batch_norm_legit_no_training_add_convolution_relu_8)
        /*0020*/ 	.word	0x00000000


	//----- nvinfo : EIATTR_MIN_STACK_SIZE
	.align		4
.L_7:
        /*0024*/ 	.byte	0x04, 0x12
        /*0026*/ 	.short	(.L_9 - .L_8)
	.align		4
.L_8:
        /*0028*/ 	.word	index@(triton_poi_fused__native_batch_norm_legit_no_training_add_convolution_relu_8)
        /*002c*/ 	.word	0x00000000
.L_9:


//--------------------- .nv.info.triton_poi_fused__native_batch_norm_legit_no_training_add_convolution_relu_8 --------------------------
	.section	.nv.info.triton_poi_fused__native_batch_norm_legit_no_training_add_convolution_relu_8,"",@"SHT_CUDA_INFO"
	.sectionflags	@""
	.align	4


	//----- nvinfo : EIATTR_CUDA_API_VERSION
	.align		4
        /*0000*/ 	.byte	0x04, 0x37
        /*0002*/ 	.short	(.L_11 - .L_10)
.L_10:
        /*0004*/ 	.word	0x0000007c


	//----- nvinfo : EIATTR_KPARAM_INFO
	.align		4
.L_11:
        /*0008*/ 	.byte	0x04, 0x17
        /*000a*/ 	.short	(.L_13 - .L_12)
.L_12:
        /*000c*/ 	.word	0x00000000
        /*0010*/ 	.short	0x0008
        /*0012*/ 	.short	0x0040
        /*0014*/ 	.byte	0x00, 0xf0, 0x11, 0x00


	//----- nvinfo : EIATTR_KPARAM_INFO
	.align		4
.L_13:
        /*0018*/ 	.byte	0x04, 0x17
        /*001a*/ 	.short	(.L_15 - .L_14)
.L_14:
        /*001c*/ 	.word	0x00000000
        /*0020*/ 	.short	0x0007
        /*0022*/ 	.short	0x0038
        /*0024*/ 	.byte	0x00, 0xf4, 0x21, 0x00


	//----- nvinfo : EIATTR_KPARAM_INFO
	.align		4
.L_15:
        /*0028*/ 	.byte	0x04, 0x17
        /*002a*/ 	.short	(.L_17 - .L_16)
.L_16:
        /*002c*/ 	.word	0x00000000
        /*0030*/ 	.short	0x0006
        /*0032*/ 	.short	0x0030
        /*0034*/ 	.byte	0x00, 0xf4, 0x21, 0x00


	//----- nvinfo : EIATTR_KPARAM_INFO
	.align		4
.L_17:
        /*0038*/ 	.byte	0x04, 0x17
        /*003a*/ 	.short	(.L_19 - .L_18)
.L_18:
        /*003c*/ 	.word	0x00000000
        /*0040*/ 	.short	0x0005
        /*0042*/ 	.short	0x0028
        /*0044*/ 	.byte	0x00, 0xf4, 0x21, 0x00


	//----- nvinfo : EIATTR_KPARAM_INFO
	.align		4
.L_19:
        /*0048*/ 	.byte	0x04, 0x17
        /*004a*/ 	.short	(.L_21 - .L_20)
.L_20:
        /*004c*/ 	.word	0x00000000
        /*0050*/ 	.short	0x0004
        /*0052*/ 	.short	0x0020
        /*0054*/ 	.byte	0x00, 0xf4, 0x21, 0x00


	//----- nvinfo : EIATTR_KPARAM_INFO
	.align		4
.L_21:
        /*0058*/ 	.byte	0x04, 0x17
        /*005a*/ 	.short	(.L_23 - .L_22)
.L_22:
        /*005c*/ 	.word	0x00000000
        /*0060*/ 	.short	0x0003
        /*0062*/ 	.short	0x0018
        /*0064*/ 	.byte	0x00, 0xf4, 0x21, 0x00


	//----- nvinfo : EIATTR_KPARAM_INFO
	.align		4
.L_23:
        /*0068*/ 	.byte	0x04, 0x17
        /*006a*/ 	.short	(.L_25 - .L_24)
.L_24:
        /*006c*/ 	.word	0x00000000
        /*0070*/ 	.short	0x0002
        /*0072*/ 	.short	0x0010
        /*0074*/ 	.byte	0x00, 0xf4, 0x21, 0x00


	//----- nvinfo : EIATTR_KPARAM_INFO
	.align		4
.L_25:
        /*0078*/ 	.byte	0x04, 0x17
        /*007a*/ 	.short	(.L_27 - .L_26)
.L_26:
        /*007c*/ 	.word	0x00000000
        /*0080*/ 	.short	0x0001
        /*0082*/ 	.short	0x0008
        /*0084*/ 	.byte	0x00, 0xf4, 0x21, 0x00


	//----- nvinfo : EIATTR_KPARAM_INFO
	.align		4
.L_27:
        /*0088*/ 	.byte	0x04, 0x17
        /*008a*/ 	.short	(.L_29 - .L_28)
.L_28:
        /*008c*/ 	.word	0x00000000
        /*0090*/ 	.short	0x0000
        /*0092*/ 	.short	0x0000
        /*0094*/ 	.byte	0x00, 0xf4, 0x21, 0x00


	//----- nvinfo : EIATTR_SPARSE_MMA_MASK
	.align		4
.L_29:
        /*0098*/ 	.byte	0x03, 0x50
        /*009a*/ 	.short	0x0000


	//----- nvinfo : EIATTR_MAXREG_COUNT
	.align		4
        /*009c*/ 	.byte	0x03, 0x1b
        /*009e*/ 	.short	0x00ff


	//----- nvinfo : EIATTR_EXIT_INSTR_OFFSETS
	.align		4
        /*00a0*/ 	.byte	0x04, 0x1c
        /*00a2*/ 	.short	(.L_31 - .L_30)


	//   ....[0]....
.L_30:
        /*00a4*/ 	.word	0x000009a0


	//----- nvinfo : EIATTR_REQNTID
	.align		4
.L_31:
        /*00a8*/ 	.byte	0x04, 0x10
        /*00aa*/ 	.short	(.L_33 - .L_32)
.L_32:
        /*00ac*/ 	.word	0x00000080
        /*00b0*/ 	.word	0x00000001
        /*00b4*/ 	.word	0x00000001


	//----- nvinfo : EIATTR_CBANK_PARAM_SIZE
	.align		4
.L_33:
        /*00b8*/ 	.byte	0x03, 0x19
        /*00ba*/ 	.short	0x0044


	//----- nvinfo : EIATTR_PARAM_CBANK
	.align		4
        /*00bc*/ 	.byte	0x04, 0x0a
        /*00be*/ 	.short	(.L_35 - .L_34)
	.align		4
.L_34:
        /*00c0*/ 	.word	index@(.nv.constant0.triton_poi_fused__native_batch_norm_legit_no_training_add_convolution_relu_8)
        /*00c4*/ 	.short	0x0210
        /*00c6*/ 	.short	0x0044


	//----- nvinfo : EIATTR_SW_WAR
	.align		4
.L_35:
        /*00c8*/ 	.byte	0x04, 0x36
        /*00ca*/ 	.short	(.L_37 - .L_36)
.L_36:
        /*00cc*/ 	.word	0x00000008
.L_37:


//--------------------- .nv.callgraph             --------------------------
	.section	.nv.callgraph,"",@"SHT_CUDA_CALLGRAPH"
	.align	4
	.sectionentsize	8
	.align		4
        /*0000*/ 	.word	0x00000000
	.align		4
        /*0004*/ 	.word	0xffffffff
	.align		4
        /*0008*/ 	.word	0x00000000
	.align		4
        /*000c*/ 	.word	0xfffffffe
	.align		4
        /*0010*/ 	.word	0x00000000
	.align		4
        /*0014*/ 	.word	0xfffffffd
	.align		4
        /*0018*/ 	.word	0x00000000
	.align		4
        /*001c*/ 	.word	0xfffffffc


//--------------------- .nv.constant4             --------------------------
	.section	.nv.constant4,"a",@progbits
	.align	8
	.align		8
.nv.constant4:
        /*0000*/ 	.dword	_$_str
	.align		8
        /*0008*/ 	.dword	_$_str_$_2


//--------------------- .text.triton_poi_fused__native_batch_norm_legit_no_training_add_convolution_relu_8 --------------------------
	.section	.text.triton_poi_fused__native_batch_norm_legit_no_training_add_convolution_relu_8,"ax",@progbits
	.align	128
        .global         triton_poi_fused__native_batch_norm_legit_no_training_add_convolution_relu_8
        .type           triton_poi_fused__native_batch_norm_legit_no_training_add_convolution_relu_8,@function
        .size           triton_poi_fused__native_batch_norm_legit_no_training_add_convolution_relu_8,(.L_x_1 - triton_poi_fused__native_batch_norm_legit_no_training_add_convolution_relu_8)
        .other          triton_poi_fused__native_batch_norm_legit_no_training_add_convolution_relu_8,@"STO_CUDA_ENTRY STV_DEFAULT"
triton_poi_fused__native_batch_norm_legit_no_training_add_convolution_relu_8:
.text.triton_poi_fused__native_batch_norm_legit_no_training_add_convolution_relu_8:
[----:B------:R-:W-:Y:S01]  /*0000*/  LDC R1, c[0x0][0x28] ;  /* 0x00000a00ff017b82 */ /* 0x000fe20000000800 */
[----:B------:R-:W1:Y:S07]  /*0010*/  S2R R0, SR_TID.X ;  /* 0x0000000000007919 */ /* 0x000e6e0000002100 */
[----:B------:R-:W2:Y:S01]  /*0020*/  LDC.64 R20, c[0x0][0x230] ;  /* 0x00008c00ff147b82 */ /* 0x000ea20000000a00 */
[----:B------:R-:W-:Y:S01]  /*0030*/  ULDC.64 UR4, c[0x0][0x208] ;  /* 0x0000820000047ab9 */ /* 0x000fe20000000a00 */
[----:B------:R-:W3:Y:S06]  /*0040*/  S2R R3, SR_CTAID.X ;  /* 0x0000000000037919 */ /* 0x000eec0000002500 */
[----:B------:R-:W4:Y:S08]  /*0050*/  LDC.64 R12, c[0x0][0x218] ;  /* 0x00008600ff0c7b82 */ /* 0x000f300000000a00 */
[----:B------:R-:W5:Y:S08]  /*0060*/  LDC.64 R26, c[0x0][0x210] ;  /* 0x00008400ff1a7b82 */ /* 0x000f700000000a00 */
[----:B------:R-:W5:Y:S01]  /*0070*/  LDC.64 R4, c[0x0][0x228] ;  /* 0x00008a00ff047b82 */ /* 0x000f620000000a00 */
[----:B-1----:R-:W-:-:S02]  /*0080*/  SHF.L.U32 R0, R0, 0x2, RZ ;  /* 0x0000000200007819 */ /* 0x002fc400000006ff */
[----:B---3--:R-:W-:Y:S02]  /*0090*/  SHF.R.S32.HI R2, RZ, 0x15, R3 ;  /* 0x00000015ff027819 */ /* 0x008fe40000011403 */
[----:B------:R-:W-:Y:S02]  /*00a0*/  LOP3.LUT R0, R0, 0x1fc, RZ, 0xc0, !PT ;  /* 0x000001fc00007812 */ /* 0x000fe400078ec0ff */
[----:B------:R-:W-:Y:S02]  /*00b0*/  SGXT R2, R2, 0x1 ;  /* 0x000000010202781a */ /* 0x000fe40000000200 */
[----:B------:R-:W-:-:S04]  /*00c0*/  LEA R3, R3, R0, 0xa ;  /* 0x0000000003037211 */ /* 0x000fc800078e50ff */
[----:B------:R-:W-:-:S04]  /*00d0*/  LEA.HI R2, R2, R3, RZ, 0x6 ;  /* 0x0000000302027211 */ /* 0x000fc800078f30ff */
[----:B------:R-:W-:-:S04]  /*00e0*/  LOP3.LUT R2, R2, 0xffffffc0, RZ, 0xc0, !PT ;  /* 0xffffffc002027812 */ /* 0x000fc800078ec0ff */
[----:B------:R-:W-:-:S05]  /*00f0*/  IADD3 R24, R3, -R2, RZ ;  /* 0x8000000203187210 */ /* 0x000fca0007ffe0ff */
[----:B--2---:R-:W-:-:S06]  /*0100*/  IMAD.WIDE R20, R24, 0x4, R20 ;  /* 0x0000000418147825 */ /* 0x004fcc00078e0214 */
[----:B------:R-:W2:Y:S01]  /*0110*/  LDG.E.EL.128 R20, desc[UR4][R20.64] ;  /* 0x0000000414147981 */ /* 0x000ea2000c2e1d00 */
[----:B----4-:R-:W-:-:S04]  /*0120*/  IMAD.WIDE R12, R24, 0x4, R12 ;  /* 0x00000004180c7825 */ /* 0x010fc800078e020c */
[----:B-----5:R-:W-:Y:S02]  /*0130*/  IMAD.WIDE R26, R3, 0x4, R26 ;  /* 0x00000004031a7825 */ /* 0x020fe400078e021a */
[----:B------:R-:W3:Y:S04]  /*0140*/  LDG.E.EL.128 R12, desc[UR4][R12.64] ;  /* 0x000000040c0c7981 */ /* 0x000ee8000c2e1d00 */
[----:B------:R-:W3:Y:S04]  /*0150*/  LDG.E.128 R8, desc[UR4][R26.64+0x800] ;  /* 0x000800041a087981 */ /* 0x000ee8000c1e1d00 */
[----:B------:R-:W4:Y:S01]  /*0160*/  LDG.E.128 R16, desc[UR4][R26.64] ;  /* 0x000000041a107981 */ /* 0x000f22000c1e1d00 */
[----:B0-----:R-:W-:-:S06]  /*0170*/  IMAD.WIDE R4, R24, 0x4, R4 ;  /* 0x0000000418047825 */ /* 0x001fcc00078e0204 */
[----:B------:R-:W5:Y:S01]  /*0180*/  LDG.E.EL.128 R4, desc[UR4][R4.64] ;  /* 0x0000000404047981 */ /* 0x000f62000c2e1d00 */
[----:B--2---:R-:W-:-:S04]  /*0190*/  FADD R25, R20, 9.9999997473787516356e-06 ;  /* 0x3727c5ac14197421 */ /* 0x004fc80000000000 */
[----:B------:R-:W0:Y:S01]  /*01a0*/  MUFU.SQRT R0, R25 ;  /* 0x0000001900007308 */ /* 0x000e220000002000 */
[----:B------:R-:W-:Y:S01]  /*01b0*/  FADD R2, R22, 9.9999997473787516356e-06 ;  /* 0x3727c5ac16027421 */ /* 0x000fe20000000000 */
[----:B------:R-:W-:-:S06]  /*01c0*/  FADD R23, R23, 9.9999997473787516356e-06 ;  /* 0x3727c5ac17177421 */ /* 0x000fcc0000000000 */
[----:B------:R-:W1:Y:S08]  /*01d0*/  MUFU.SQRT R2, R2 ;  /* 0x0000000200027308 */ /* 0x000e700000002000 */
[----:B------:R-:W2:Y:S01]  /*01e0*/  MUFU.SQRT R23, R23 ;  /* 0x0000001700177308 */ /* 0x000ea20000002000 */
[C---:B0-----:R-:W-:Y:S01]  /*01f0*/  FSETP.GT.AND P6, PT, R0.reuse, 8.50705917302346158658e+37, PT ;  /* 0x7e8000000000780b */ /* 0x041fe20003fc4000 */
[----:B------:R-:W-:Y:S01]  /*0200*/  HFMA2.MMA R22, -RZ, RZ, 1.625, 0 ;  /* 0x3e800000ff167435 */ /* 0x000fe200000001ff */
[----:B------:R-:W-:Y:S01]  /*0210*/  FSETP.GEU.AND P5, PT, R0, 1.175494350822287508e-38, PT ;  /* 0x008000000000780b */ /* 0x000fe20003fae000 */
[----:B------:R-:W-:Y:S01]  /*0220*/  FADD R21, R21, 9.9999997473787516356e-06 ;  /* 0x3727c5ac15157421 */ /* 0x000fe20000000000 */
[----:B-1----:R-:W-:-:S03]  /*0230*/  FSETP.GT.AND P2, PT, R2, 8.50705917302346158658e+37, PT ;  /* 0x7e8000000200780b */ /* 0x002fc60003f44000 */
[----:B------:R-:W0:Y:S01]  /*0240*/  MUFU.SQRT R20, R21 ;  /* 0x0000001500147308 */ /* 0x000e220000002000 */
[----:B------:R-:W-:-:S03]  /*0250*/  FSETP.GEU.AND P0, PT, R2, 1.175494350822287508e-38, PT ;  /* 0x008000000200780b */ /* 0x000fc60003f0e000 */
[----:B------:R-:W-:Y:S02]  /*0260*/  FSEL R25, R22, 1, P6 ;  /* 0x3f80000016197808 */ /* 0x000fe40003000000 */
[----:B------:R-:W-:Y:S01]  /*0270*/  @P6 FMUL R0, R0, 0.25 ;  /* 0x3e80000000006820 */ /* 0x000fe20000400000 */
[C---:B--2---:R-:W-:Y:S02]  /*0280*/  FSETP.GT.AND P1, PT, R23.reuse, 8.50705917302346158658e+37, PT ;  /* 0x7e8000001700780b */ /* 0x044fe40003f24000 */
[----:B------:R-:W-:Y:S01]  /*0290*/  FSETP.GEU.AND P6, PT, R23, 1.175494350822287508e-38, PT ;  /* 0x008000001700780b */ /* 0x000fe20003fce000 */
[----:B------:R-:W-:Y:S01]  /*02a0*/  @!P5 FMUL R0, R0, 16777216 ;  /* 0x4b8000000000d820 */ /* 0x000fe20000400000 */
[----:B------:R-:W-:-:S05]  /*02b0*/  @P2 FMUL R2, R2, 0.25 ;  /* 0x3e80000002022820 */ /* 0x000fca0000400000 */
[----:B------:R-:W1:Y:S01]  /*02c0*/  MUFU.RCP R0, R0 ;  /* 0x0000000000007308 */ /* 0x000e620000001000 */
[----:B0-----:R-:W-:-:S03]  /*02d0*/  FSETP.GT.AND P4, PT, R20, 8.50705917302346158658e+37, PT ;  /* 0x7e8000001400780b */ /* 0x001fc60003f84000 */
[----:B------:R-:W-:Y:S01]  /*02e0*/  @P1 FMUL R23, R23, 0.25 ;  /* 0x3e80000017171820 */ /* 0x000fe20000400000 */
[----:B------:R-:W-:Y:S01]  /*02f0*/  @!P0 FMUL R2, R2, 16777216 ;  /* 0x4b80000002028820 */ /* 0x000fe20000400000 */
[----:B------:R-:W-:Y:S02]  /*0300*/  FSETP.GEU.AND P3, PT, R20, 1.175494350822287508e-38, PT ;  /* 0x008000001400780b */ /* 0x000fe40003f6e000 */
[----:B------:R-:W-:Y:S01]  /*0310*/  @!P6 FMUL R23, R23, 16777216 ;  /* 0x4b8000001717e820 */ /* 0x000fe20000400000 */
[----:B------:R-:W-:Y:S02]  /*0320*/  @!P5 FMUL R25, R25, 16777216 ;  /* 0x4b8000001919d820 */ /* 0x000fe40000400000 */
[----:B------:R-:W0:Y:S01]  /*0330*/  MUFU.RCP R2, R2 ;  /* 0x0000000200027308 */ /* 0x000e220000001000 */
[----:B------:R-:W-:Y:S01]  /*0340*/  FSEL R28, R22, 1, P4 ;  /* 0x3f800000161c7808 */ /* 0x000fe20002000000 */
[----:B-1----:R-:W-:-:S06]  /*0350*/  FMUL R0, R0, R25 ;  /* 0x0000001900007220 */ /* 0x002fcc0000400000 */
[----:B------:R-:W1:Y:S01]  /*0360*/  MUFU.RCP R23, R23 ;  /* 0x0000001700177308 */ /* 0x000e620000001000 */
[----:B------:R-:W-:Y:S01]  /*0370*/  FSEL R25, R22, 1, P2 ;  /* 0x3f80000016197808 */ /* 0x000fe20001000000 */
[----:B------:R-:W-:Y:S01]  /*0380*/  @P4 FMUL R20, R20, 0.25 ;  /* 0x3e80000014144820 */ /* 0x000fe20000400000 */
[----:B------:R-:W-:-:S03]  /*0390*/  FSEL R22, R22, 1, P1 ;  /* 0x3f80000016167808 */ /* 0x000fc60000800000 */
[----:B------:R-:W-:Y:S01]  /*03a0*/  @!P3 FMUL R20, R20, 16777216 ;  /* 0x4b8000001414b820 */ /* 0x000fe20000400000 */
[----:B------:R-:W-:Y:S01]  /*03b0*/  @!P0 FMUL R25, R25, 16777216 ;  /* 0x4b80000019198820 */ /* 0x000fe20000400000 */
[----:B------:R-:W-:Y:S01]  /*03c0*/  @!P6 FMUL R22, R22, 16777216 ;  /* 0x4b8000001616e820 */ /* 0x000fe20000400000 */
[--C-:B---3--:R-:W-:Y:S01]  /*03d0*/  FADD R11, R11, R15.reuse ;  /* 0x0000000f0b0b7221 */ /* 0x108fe20000000000 */
[----:B------:R0:W2:Y:S01]  /*03e0*/  MUFU.RCP R21, R20 ;  /* 0x0000001400157308 */ /* 0x0000a20000001000 */
[--C-:B------:R-:W-:Y:S01]  /*03f0*/  FADD R10, R10, R14.reuse ;  /* 0x0000000e0a0a7221 */ /* 0x100fe20000000000 */
[----:B----4-:R-:W-:Y:S01]  /*0400*/  FADD R15, R19, R15 ;  /* 0x0000000f130f7221 */ /* 0x010fe20000000000 */
[----:B------:R-:W-:Y:S02]  /*0410*/  FADD R14, R18, R14 ;  /* 0x0000000e120e7221 */ /* 0x000fe40000000000 */
[----:B------:R-:W3:Y:S01]  /*0420*/  LDC.64 R18, c[0x0][0x238] ;  /* 0x00008e00ff127b82 */ /* 0x000ee20000000a00 */
[----:B0-----:R-:W-:Y:S01]  /*0430*/  FMUL R20, R2, R25 ;  /* 0x0000001902147220 */ /* 0x001fe20000400000 */
[----:B-1----:R-:W-:-:S06]  /*0440*/  FMUL R2, R23, R22 ;  /* 0x0000001617027220 */ /* 0x002fcc0000400000 */
[----:B------:R-:W0:Y:S01]  /*0450*/  LDC.64 R22, c[0x0][0x240] ;  /* 0x00009000ff167b82 */ /* 0x000e220000000a00 */
[----:B------:R-:W-:Y:S01]  /*0460*/  @!P3 FMUL R28, R28, 16777216 ;  /* 0x4b8000001c1cb820 */ /* 0x000fe20000400000 */
[--C-:B------:R-:W-:Y:S01]  /*0470*/  FADD R9, R9, R13.reuse ;  /* 0x0000000d09097221 */ /* 0x100fe20000000000 */
[----:B------:R-:W-:Y:S01]  /*0480*/  FADD R13, R17, R13 ;  /* 0x0000000d110d7221 */ /* 0x000fe20000000000 */
[C---:B-----5:R-:W-:Y:S01]  /*0490*/  FADD R29, -R6.reuse, R14 ;  /* 0x0000000e061d7221 */ /* 0x060fe20000000100 */
[----:B--2---:R-:W-:Y:S01]  /*04a0*/  FMUL R21, R21, R28 ;  /* 0x0000001c15157220 */ /* 0x004fe20000400000 */
[----:B------:R-:W-:Y:S01]  /*04b0*/  FADD R25, -R6, R10 ;  /* 0x0000000a06197221 */ /* 0x000fe20000000100 */
[----:B------:R-:W-:Y:S01]  /*04c0*/  FADD R6, -R5, R13 ;  /* 0x0000000d05067221 */ /* 0x000fe20000000100 */
[--C-:B------:R-:W-:Y:S01]  /*04d0*/  FADD R8, R8, R12.reuse ;  /* 0x0000000c08087221 */ /* 0x100fe20000000000 */
[----:B------:R-:W-:Y:S01]  /*04e0*/  FADD R12, R16, R12 ;  /* 0x0000000c100c7221 */ /* 0x000fe20000000000 */
[-C--:B------:R-:W-:Y:S01]  /*04f0*/  FMUL R29, R29, R20.reuse ;  /* 0x000000141d1d7220 */ /* 0x080fe20000400000 */
[----:B------:R-:W-:Y:S01]  /*0500*/  FMUL R25, R25, R20 ;  /* 0x0000001419197220 */ /* 0x000fe20000400000 */
[----:B---3--:R-:W-:-:S04]  /*0510*/  IMAD.WIDE R18, R24, 0x4, R18 ;  /* 0x0000000418127825 */ /* 0x008fc800078e0212 */
[----:B------:R-:W-:Y:S02]  /*0520*/  FMUL R6, R6, R21 ;  /* 0x0000001506067220 */ /* 0x000fe40000400000 */
[----:B------:R-:W2:Y:S01]  /*0530*/  LDG.E.EL.128 R16, desc[UR4][R18.64] ;  /* 0x0000000412107981 */ /* 0x000ea2000c2e1d00 */
[----:B0-----:R-:W-:-:S04]  /*0540*/  IMAD.WIDE R22, R24, 0x4, R22 ;  /* 0x0000000418167825 */ /* 0x001fc800078e0216 */
[----:B------:R-:W-:-:S04]  /*0550*/  FADD R24, -R5, R9 ;  /* 0x0000000905187221 */ /* 0x000fc80000000100 */
[----:B------:R-:W-:Y:S02]  /*0560*/  FMUL R24, R24, R21 ;  /* 0x0000001518187220 */ /* 0x000fe40000400000 */
[----:B------:R-:W2:Y:S02]  /*0570*/  LDG.E.EL.128 R20, desc[UR4][R22.64] ;  /* 0x0000000416147981 */ /* 0x000ea4000c2e1d00 */
[C-C-:B--2---:R-:W-:Y:S01]  /*0580*/  FFMA R5, R17.reuse, R6, R21.reuse ;  /* 0x0000000611057223 */ /* 0x144fe20000000015 */
[----:B------:R-:W-:Y:S01]  /*0590*/  FFMA R6, R17, R24, R21 ;  /* 0x0000001811067223 */ /* 0x000fe20000000015 */
[----:B------:R-:W-:Y:S02]  /*05a0*/  FFMA R24, R18, R29, R22 ;  /* 0x0000001d12187223 */ /* 0x000fe40000000016 */
[----:B------:R-:W0:Y:S01]  /*05b0*/  LDC.64 R28, c[0x0][0x220] ;  /* 0x00008800ff1c7b82 */ /* 0x000e220000000a00 */
[C---:B------:R-:W-:Y:S01]  /*05c0*/  FADD R17, -R4.reuse, R12 ;  /* 0x0000000c04117221 */ /* 0x040fe20000000100 */
[----:B------:R-:W-:Y:S01]  /*05d0*/  FADD R21, -R4, R8 ;  /* 0x0000000804157221 */ /* 0x000fe20000000100 */
[C---:B------:R-:W-:Y:S01]  /*05e0*/  FADD R4, -R7.reuse, R15 ;  /* 0x0000000f07047221 */ /* 0x040fe20000000100 */
[----:B------:R-:W-:Y:S01]  /*05f0*/  FADD R7, -R7, R11 ;  /* 0x0000000b07077221 */ /* 0x000fe20000000100 */
[----:B------:R-:W-:Y:S01]  /*0600*/  FFMA R25, R18, R25, R22 ;  /* 0x0000001912197223 */ /* 0x000fe20000000016 */
[-C--:B------:R-:W-:Y:S01]  /*0610*/  FMUL R17, R17, R0.reuse ;  /* 0x0000000011117220 */ /* 0x080fe20000400000 */
[----:B------:R-:W-:Y:S01]  /*0620*/  FMUL R21, R21, R0 ;  /* 0x0000000015157220 */ /* 0x000fe20000400000 */
[-C--:B------:R-:W-:Y:S01]  /*0630*/  FMUL R18, R7, R2.reuse ;  /* 0x0000000207127220 */ /* 0x080fe20000400000 */
[----:B------:R-:W-:Y:S01]  /*0640*/  FMUL R4, R4, R2 ;  /* 0x0000000204047220 */ /* 0x000fe20000400000 */
[C-C-:B------:R-:W-:Y:S01]  /*0650*/  FFMA R0, R16.reuse, R17, R20.reuse ;  /* 0x0000001110007223 */ /* 0x140fe20000000014 */
[----:B------:R-:W-:Y:S01]  /*0660*/  FFMA R2, R16, R21, R20 ;  /* 0x0000001510027223 */ /* 0x000fe20000000014 */
[C-C-:B------:R-:W-:Y:S01]  /*0670*/  FFMA R7, R19.reuse, R18, R23.reuse ;  /* 0x0000001213077223 */ /* 0x140fe20000000017 */
[----:B------:R-:W-:Y:S01]  /*0680*/  FFMA R4, R19, R4, R23 ;  /* 0x0000000413047223 */ /* 0x000fe20000000017 */
[----:B0-----:R-:W-:-:S05]  /*0690*/  IMAD.WIDE R28, R3, 0x4, R28 ;  /* 0x00000004031c7825 */ /* 0x001fca00078e021c */
[----:B------:R-:W2:Y:S04]  /*06a0*/  LDG.E.128 R16, desc[UR4][R28.64] ;  /* 0x000000041c107981 */ /* 0x000ea8000c1e1d00 */
[----:B------:R0:W3:Y:S01]  /*06b0*/  LDG.E.128 R20, desc[UR4][R28.64+0x800] ;  /* 0x000800041c147981 */ /* 0x0000e2000c1e1d00 */
[----:B------:R-:W-:-:S04]  /*06c0*/  FSETP.GEU.AND P0, PT, R0, RZ, PT ;  /* 0x000000ff0000720b */ /* 0x000fc80003f0e000 */
[----:B------:R-:W-:Y:S01]  /*06d0*/  FSEL R0, R0, RZ, P0 ;  /* 0x000000ff00007208 */ /* 0x000fe20000000000 */
[----:B0-----:R-:W0:Y:S01]  /*06e0*/  LDC.64 R28, c[0x0][0x248] ;  /* 0x00009200ff1c7b82 */ /* 0x001e220000000a00 */
[----:B------:R-:W-:Y:S02]  /*06f0*/  FSETP.GEU.AND P0, PT, R5, RZ, PT ;  /* 0x000000ff0500720b */ /* 0x000fe40003f0e000 */
[----:B------:R-:W-:Y:S02]  /*0700*/  FSETP.GEU.AND P2, PT, R4, RZ, PT ;  /* 0x000000ff0400720b */ /* 0x000fe40003f4e000 */
[----:B------:R-:W-:Y:S02]  /*0710*/  FSETP.GEU.AND P1, PT, R24, RZ, PT ;  /* 0x000000ff1800720b */ /* 0x000fe40003f2e000 */
[----:B------:R-:W-:Y:S02]  /*0720*/  FSEL R4, R4, RZ, P2 ;  /* 0x000000ff04047208 */ /* 0x000fe40001000000 */
[----:B------:R-:W-:-:S02]  /*0730*/  FSETP.GEU.AND P3, PT, R2, RZ, PT ;  /* 0x000000ff0200720b */ /* 0x000fc40003f6e000 */
[----:B------:R-:W-:Y:S02]  /*0740*/  FSETP.GEU.AND P2, PT, R6, RZ, PT ;  /* 0x000000ff0600720b */ /* 0x000fe40003f4e000 */
[----:B------:R-:W-:Y:S02]  /*0750*/  FSETP.GEU.AND P6, PT, R25, RZ, PT ;  /* 0x000000ff1900720b */ /* 0x000fe40003fce000 */
[----:B------:R-:W-:Y:S01]  /*0760*/  FSETP.GEU.AND P5, PT, R7, RZ, PT ;  /* 0x000000ff0700720b */ /* 0x000fe20003fae000 */
[----:B------:R1:W-:Y:S01]  /*0770*/  STG.E.128 desc[UR4][R26.64], R12 ;  /* 0x0000000c1a007986 */ /* 0x0003e2000c101d04 */
[----:B------:R-:W-:Y:S02]  /*0780*/  FSEL R24, R24, RZ, P1 ;  /* 0x000000ff18187208 */ /* 0x000fe40000800000 */
[----:B------:R-:W-:Y:S02]  /*0790*/  FSEL R6, R6, RZ, P2 ;  /* 0x000000ff06067208 */ /* 0x000fe40001000000 */
[----:B------:R-:W-:Y:S01]  /*07a0*/  FSEL R25, R25, RZ, P6 ;  /* 0x000000ff19197208 */ /* 0x000fe20003000000 */
[----:B0-----:R-:W-:Y:S01]  /*07b0*/  IMAD.WIDE R28, R3, 0x4, R28 ;  /* 0x00000004031c7825 */ /* 0x001fe200078e021c */
[----:B-1----:R-:W-:Y:S01]  /*07c0*/  FSEL R13, R2, RZ, P3 ;  /* 0x000000ff020d7208 */ /* 0x002fe20001800000 */
[----:B------:R-:W-:Y:S01]  /*07d0*/  STG.E.128 desc[UR4][R26.64+0x800], R8 ;  /* 0x000800081a007986 */ /* 0x000fe2000c101d04 */
[----:B--2---:R-:W-:Y:S01]  /*07e0*/  FSETP.GEU.AND P4, PT, R0, -R16, PT ;  /* 0x800000100000720b */ /* 0x004fe20003f8e000 */
[----:B------:R-:W-:Y:S01]  /*07f0*/  FADD R16, R16, R0 ;  /* 0x0000000010107221 */ /* 0x000fe20000000000 */
[----:B------:R-:W-:-:S02]  /*0800*/  FSEL R0, R5, RZ, P0 ;  /* 0x000000ff05007208 */ /* 0x000fc40000000000 */
[----:B------:R-:W-:Y:S02]  /*0810*/  FSETP.GEU.AND P3, PT, R4, -R19, PT ;  /* 0x800000130400720b */ /* 0x000fe40003f6e000 */
[----:B------:R-:W-:Y:S01]  /*0820*/  FSETP.GEU.AND P0, PT, R0, -R17, PT ;  /* 0x800000110000720b */ /* 0x000fe20003f0e000 */
[----:B------:R-:W-:Y:S01]  /*0830*/  FADD R5, R17, R0 ;  /* 0x0000000011057221 */ /* 0x000fe20000000000 */
[----:B------:R-:W-:Y:S01]  /*0840*/  FSEL R0, R7, RZ, P5 ;  /* 0x000000ff07007208 */ /* 0x000fe20002800000 */
[----:B------:R-:W-:Y:S01]  /*0850*/  FADD R19, R19, R4 ;  /* 0x0000000413137221 */ /* 0x000fe20000000000 */
[----:B------:R-:W-:Y:S02]  /*0860*/  FSEL R4, R16, RZ, P4 ;  /* 0x000000ff10047208 */ /* 0x000fe40002000000 */
[----:B------:R-:W-:Y:S01]  /*0870*/  FSETP.GEU.AND P1, PT, R24, -R18, PT ;  /* 0x800000121800720b */ /* 0x000fe20003f2e000 */
[----:B------:R-:W-:Y:S01]  /*0880*/  FADD R18, R18, R24 ;  /* 0x0000001812127221 */ /* 0x000fe20000000000 */
[----:B---3--:R-:W-:Y:S01]  /*0890*/  FSETP.GEU.AND P2, PT, R13, -R20, PT ;  /* 0x800000140d00720b */ /* 0x008fe20003f4e000 */
[----:B------:R-:W-:Y:S01]  /*08a0*/  FADD R20, R20, R13 ;  /* 0x0000000d14147221 */ /* 0x000fe20000000000 */
[----:B------:R-:W-:Y:S01]  /*08b0*/  FSETP.GEU.AND P6, PT, R6, -R21, PT ;  /* 0x800000150600720b */ /* 0x000fe20003fce000 */
[----:B------:R-:W-:Y:S01]  /*08c0*/  FADD R21, R21, R6 ;  /* 0x0000000615157221 */ /* 0x000fe20000000000 */
[----:B------:R-:W-:Y:S01]  /*08d0*/  FSETP.GEU.AND P4, PT, R25, -R22, PT ;  /* 0x800000161900720b */ /* 0x000fe20003f8e000 */
[----:B------:R-:W-:Y:S01]  /*08e0*/  FADD R22, R22, R25 ;  /* 0x0000001916167221 */ /* 0x000fe20000000000 */
[----:B------:R-:W-:Y:S01]  /*08f0*/  FSETP.GEU.AND P5, PT, R0, -R23, PT ;  /* 0x800000170000720b */ /* 0x000fe20003fae000 */
[----:B------:R-:W-:Y:S01]  /*0900*/  FADD R23, R23, R0 ;  /* 0x0000000017177221 */ /* 0x000fe20000000000 */
[----:B------:R-:W-:-:S02]  /*0910*/  FSEL R5, R5, RZ, P0 ;  /* 0x000000ff05057208 */ /* 0x000fc40000000000 */
[----:B------:R-:W-:Y:S02]  /*0920*/  FSEL R6, R18, RZ, P1 ;  /* 0x000000ff12067208 */ /* 0x000fe40000800000 */
[----:B------:R-:W-:Y:S02]  /*0930*/  FSEL R7, R19, RZ, P3 ;  /* 0x000000ff13077208 */ /* 0x000fe40001800000 */
[----:B------:R-:W-:Y:S02]  /*0940*/  FSEL R20, R20, RZ, P2 ;  /* 0x000000ff14147208 */ /* 0x000fe40001000000 */
[----:B------:R-:W-:Y:S02]  /*0950*/  FSEL R21, R21, RZ, P6 ;  /* 0x000000ff15157208 */ /* 0x000fe40003000000 */
[----:B------:R-:W-:Y:S02]  /*0960*/  FSEL R22, R22, RZ, P4 ;  /* 0x000000ff16167208 */ /* 0x000fe40002000000 */
[----:B------:R-:W-:Y:S01]  /*0970*/  FSEL R23, R23, RZ, P5 ;  /* 0x000000ff17177208 */ /* 0x000fe20002800000 */
[----:B------:R-:W-:Y:S04]  /*0980*/  STG.E.128 desc[UR4][R28.64], R4 ;  /* 0x000000041c007986 */ /* 0x000fe8000c101d04 */
[----:B------:R-:W-:Y:S01]  /*0990*/  STG.E.128 desc[UR4][R28.64+0x800], R20 ;  /* 0x000800141c007986 */ /* 0x000fe2000c101d04 */
[----:B------:R-:W-:Y:S05]  /*09a0*/  EXIT ;  /* 0x000000000000794d */ /* 0x000fea0003800000 */
.L_x_0:
[----:B------:R-:W-:-:S00]  /*09b0*/  BRA `(.L_x_0) ;  /* 0xfffffffc00fc7947 */ /* 0x000fc0000383ffff */
[----:B------:R-:W-:-:S00]  /*09c0*/  NOP ;  /* 0x0000000000007918 */ /* 0x000fc00000000000 */
        /* <DEDUP_REMOVED lines=11> */
.L_x_1:


//--------------------- .nv.global.init           --------------------------
	.section	.nv.global.init,"aw",@progbits
.nv.global.init:
	.type		_$_str,@object
	.size		_$_str,(_$_str_$_2 - _$_str)
_$_str:
        /*0000*/ 	.byte	0x5f, 0x5f, 0x43, 0x55, 0x44, 0x41, 0x5f, 0x46, 0x54, 0x5a, 0x00
	.type		_$_str_$_2,@object
	.size		_$_str_$_2,(.L_1 - _$_str_$_2)
_$_str_$_2:
        /*000b*/ 	.byte	0x5f, 0x5f, 0x43, 0x55, 0x44, 0x41, 0x5f, 0x50, 0x52, 0x45, 0x43, 0x5f, 0x53, 0x51, 0x52, 0x54
        /*001b*/ 	.byte	0x00
.L_1:


//--------------------- .nv.constant0.triton_poi_fused__native_batch_norm_legit_no_training_add_convolution_relu_8 --------------------------
	.section	.nv.constant0.triton_poi_fused__native_batch_norm_legit_no_training_add_convolution_relu_8,"a",@progbits
	.sectionflags	@""
	.align	4
.nv.constant0.triton_poi_fused__native_batch_norm_legit_no_training_add_convolution_relu_8:
	.zero		596
